	.headerflags	@"EF_CUDA_TEXMODE_UNIFIED EF_CUDA_64BIT_ADDRESS EF_CUDA_ACCELERATORS EF_CUDA_SM90 EF_CUDA_VIRTUAL_SM(EF_CUDA_SM90)"
	.elftype	@"ET_EXEC"


//--------------------- .nv.info                  --------------------------
	.section	.nv.info,"",@"SHT_CUDA_INFO"
	.align	4


	//----- nvinfo : EIATTR_REGCOUNT
	.align		4
        /*0000*/ 	.byte	0x04, 0x2f
        /*0002*/ 	.short	(.L_3 - .L_2)
	.align		4
.L_2:
        /*0004*/ 	.word	index@(triton_poi_fused__native_batch_norm_legit_no_training_add_relu_21)
        /*0008*/ 	.word	0x00000013


	//----- nvinfo : EIATTR_MIN_STACK_SIZE
	.align		4
.L_3:
        /*000c*/ 	.byte	0x04, 0x12
        /*000e*/ 	.short	(.L_5 - .L_4)
	.align		4
.L_4:
        /*0010*/ 	.word	index@(triton_poi_fused__native_batch_norm_legit_no_training_add_relu_21)
        /*0014*/ 	.word	0x00000000


	//----- nvinfo : EIATTR_FRAME_SIZE
	.align		4
.L_5:
        /*0018*/ 	.byte	0x04, 0x11
        /*001a*/ 	.short	(.L_7 - .L_6)
	.align		4
.L_6:
        /*001c*/ 	.word	index@(triton_poi_fused__native_batch_norm_legit_no_training_add_relu_21)
        /*0020*/ 	.word	0x00000000


	//----- nvinfo : EIATTR_MIN_STACK_SIZE
	.align		4
.L_7:
        /*0024*/ 	.byte	0x04, 0x12
        /*0026*/ 	.short	(.L_9 - .L_8)
	.align		4
.L_8:
        /*0028*/ 	.word	index@(triton_poi_fused__native_batch_norm_legit_no_training_add_relu_21)
        /*002c*/ 	.word	0x00000000
.L_9:


//--------------------- .nv.info.triton_poi_fused__native_batch_norm_legit_no_training_add_relu_21 --------------------------
	.section	.nv.info.triton_poi_fused__native_batch_norm_legit_no_training_add_relu_21,"",@"SHT_CUDA_INFO"
	.sectionflags	@""
	.align	4


	//----- nvinfo : EIATTR_CUDA_API_VERSION
	.align		4
        /*0000*/ 	.byte	0x04, 0x37
        /*0002*/ 	.short	(.L_11 - .L_10)
.L_10:
        /*0004*/ 	.word	0x0000007c


	//----- nvinfo : EIATTR_KPARAM_INFO
	.align		4
.L_11:
        /*0008*/ 	.byte	0x04, 0x17
        /*000a*/ 	.short	(.L_13 - .L_12)
.L_12:
        /*000c*/ 	.word	0x00000000
        /*0010*/ 	.short	0x0007
        /*0012*/ 	.short	0x0038
        /*0014*/ 	.byte	0x00, 0xf0, 0x11, 0x00


	//----- nvinfo : EIATTR_KPARAM_INFO
	.align		4
.L_13:
        /*0018*/ 	.byte	0x04, 0x17
        /*001a*/ 	.short	(.L_15 - .L_14)
.L_14:
        /*001c*/ 	.word	0x00000000
        /*0020*/ 	.short	0x0006
        /*0022*/ 	.short	0x0030
        /*0024*/ 	.byte	0x00, 0xf4, 0x21, 0x00


	//----- nvinfo : EIATTR_KPARAM_INFO
	.align		4
.L_15:
        /*0028*/ 	.byte	0x04, 0x17
        /*002a*/ 	.short	(.L_17 - .L_16)
.L_16:
        /*002c*/ 	.word	0x00000000
        /*0030*/ 	.short	0x0005
        /*0032*/ 	.short	0x0028
        /*0034*/ 	.byte	0x00, 0xf4, 0x21, 0x00


	//----- nvinfo : EIATTR_KPARAM_INFO
	.align		4
.L_17:
        /*0038*/ 	.byte	0x04, 0x17
        /*003a*/ 	.short	(.L_19 - .L_18)
.L_18:
        /*003c*/ 	.word	0x00000000
        /*0040*/ 	.short	0x0004
        /*0042*/ 	.short	0x0020
        /*0044*/ 	.byte	0x00, 0xf4, 0x21, 0x00


	//----- nvinfo : EIATTR_KPARAM_INFO
	.align		4
.L_19:
        /*0048*/ 	.byte	0x04, 0x17
        /*004a*/ 	.short	(.L_21 - .L_20)
.L_20:
        /*004c*/ 	.word	0x00000000
        /*0050*/ 	.short	0x0003
        /*0052*/ 	.short	0x0018
        /*0054*/ 	.byte	0x00, 0xf4, 0x21, 0x00


	//----- nvinfo : EIATTR_KPARAM_INFO
	.align		4
.L_21:
        /*0058*/ 	.byte	0x04, 0x17
        /*005a*/ 	.short	(.L_23 - .L_22)
.L_22:
        /*005c*/ 	.word	0x00000000
        /*0060*/ 	.short	0x0002
        /*0062*/ 	.short	0x0010
        /*0064*/ 	.byte	0x00, 0xf4, 0x21, 0x00


	//----- nvinfo : EIATTR_KPARAM_INFO
	.align		4
.L_23:
        /*0068*/ 	.byte	0x04, 0x17
        /*006a*/ 	.short	(.L_25 - .L_24)
.L_24:
        /*006c*/ 	.word	0x00000000
        /*0070*/ 	.short	0x0001
        /*0072*/ 	.short	0x0008
        /*0074*/ 	.byte	0x00, 0xf4, 0x21, 0x00


	//----- nvinfo : EIATTR_KPARAM_INFO
	.align		4
.L_25:
        /*0078*/ 	.byte	0x04, 0x17
        /*007a*/ 	.short	(.L_27 - .L_26)
.L_26:
        /*007c*/ 	.word	0x00000000
        /*0080*/ 	.short	0x0000
        /*0082*/ 	.short	0x0000
        /*0084*/ 	.byte	0x00, 0xf4, 0x21, 0x00


	//----- nvinfo : EIATTR_SPARSE_MMA_MASK
	.align		4
.L_27:
        /*0088*/ 	.byte	0x03, 0x50
        /*008a*/ 	.short	0x0000


	//----- nvinfo : EIATTR_MAXREG_COUNT
	.align		4
        /*008c*/ 	.byte	0x03, 0x1b
        /*008e*/ 	.short	0x00ff


	//----- nvinfo : EIATTR_EXIT_INSTR_OFFSETS
	.align		4
        /*0090*/ 	.byte	0x04, 0x1c
        /*0092*/ 	.short	(.L_29 - .L_28)


	//   ....[0]....
.L_28:
        /*0094*/ 	.word	0x00000340


	//----- nvinfo : EIATTR_REQNTID
	.align		4
.L_29:
        /*0098*/ 	.byte	0x04, 0x10
        /*009a*/ 	.short	(.L_31 - .L_30)
.L_30:
        /*009c*/ 	.word	0x00000080
        /*00a0*/ 	.word	0x00000001
        /*00a4*/ 	.word	0x00000001


	//----- nvinfo : EIATTR_CBANK_PARAM_SIZE
	.align		4
.L_31:
        /*00a8*/ 	.byte	0x03, 0x19
        /*00aa*/ 	.short	0x003c


	//----- nvinfo : EIATTR_PARAM_CBANK
	.align		4
        /*00ac*/ 	.byte	0x04, 0x0a
        /*00ae*/ 	.short	(.L_33 - .L_32)
	.align		4
.L_32:
        /*00b0*/ 	.word	index@(.nv.constant0.triton_poi_fused__native_batch_norm_legit_no_training_add_relu_21)
        /*00b4*/ 	.short	0x0210
        /*00b6*/ 	.short	0x003c


	//----- nvinfo : EIATTR_SW_WAR
	.align		4
.L_33:
        /*00b8*/ 	.byte	0x04, 0x36
        /*00ba*/ 	.short	(.L_35 - .L_34)
.L_34:
        /*00bc*/ 	.word	0x00000008
.L_35:


//--------------------- .nv.callgraph             --------------------------
	.section	.nv.callgraph,"",@"SHT_CUDA_CALLGRAPH"
	.align	4
	.sectionentsize	8
	.align		4
        /*0000*/ 	.word	0x00000000
	.align		4
        /*0004*/ 	.word	0xffffffff
	.align		4
        /*0008*/ 	.word	0x00000000
	.align		4
        /*000c*/ 	.word	0xfffffffe
	.align		4
        /*0010*/ 	.word	0x00000000
	.align		4
        /*0014*/ 	.word	0xfffffffd
	.align		4
        /*0018*/ 	.word	0x00000000
	.align		4
        /*001c*/ 	.word	0xfffffffc


//--------------------- .nv.constant4             --------------------------
	.section	.nv.constant4,"a",@progbits
	.align	8
	.align		8
.nv.constant4:
        /*0000*/ 	.dword	_$_str
	.align		8
        /*0008*/ 	.dword	_$_str_$_2


//--------------------- .text.triton_poi_fused__native_batch_norm_legit_no_training_add_relu_21 --------------------------
	.section	.text.triton_poi_fused__native_batch_norm_legit_no_training_add_relu_21,"ax",@progbits
	.align	128
        .global         triton_poi_fused__native_batch_norm_legit_no_training_add_relu_21
        .type           triton_poi_fused__native_batch_norm_legit_no_training_add_relu_21,@function
        .size           triton_poi_fused__native_batch_norm_legit_no_training_add_relu_21,(.L_x_1 - triton_poi_fused__native_batch_norm_legit_no_training_add_relu_21)
        .other          triton_poi_fused__native_batch_norm_legit_no_training_add_relu_21,@"STO_CUDA_ENTRY STV_DEFAULT"
triton_poi_fused__native_batch_norm_legit_no_training_add_relu_21:
.text.triton_poi_fused__native_batch_norm_legit_no_training_add_relu_21:
[----:B------:R-:W-:Y:S01]  /*0000*/  LDC R1, c[0x0][0x28] ;  /* 0x00000a00ff017b82 */ /* 0x000fe20000000800 */
[----:B------:R-:W1:Y:S07]  /*0010*/  S2R R0, SR_TID.X ;  /* 0x0000000000007919 */ /* 0x000e6e0000002100 */
[----:B------:R-:W2:Y:S01]  /*0020*/  LDC.64 R8, c[0x0][0x220] ;  /* 0x00008800ff087b82 */ /* 0x000ea20000000a00 */
[----:B------:R-:W-:Y:S01]  /*0030*/  ULDC.64 UR4, c[0x0][0x208] ;  /* 0x0000820000047ab9 */ /* 0x000fe20000000a00 */
[----:B------:R-:W3:Y:S06]  /*0040*/  S2R R3, SR_CTAID.X ;  /* 0x0000000000037919 */ /* 0x000eec0000002500 */
[----:B------:R-:W4:Y:S08]  /*0050*/  LDC.64 R6, c[0x0][0x218] ;  /* 0x00008600ff067b82 */ /* 0x000f300000000a00 */
[----:B------:R-:W5:Y:S08]  /*0060*/  LDC.64 R4, c[0x0][0x210] ;  /* 0x00008400ff047b82 */ /* 0x000f700000000a00 */
[----:B------:R-:W5:Y:S01]  /*0070*/  LDC.64 R10, c[0x0][0x228] ;  /* 0x00008a00ff0a7b82 */ /* 0x000f620000000a00 */
[----:B-1----:R-:W-:-:S07]  /*0080*/  LOP3.LUT R0, R0, 0x7f, RZ, 0xc0, !PT ;  /* 0x0000007f00007812 */ /* 0x002fce00078ec0ff */
[----:B------:R-:W1:Y:S01]  /*0090*/  LDC.64 R12, c[0x0][0x230] ;  /* 0x00008c00ff0c7b82 */ /* 0x000e620000000a00 */
[----:B---3--:R-:W-:Y:S02]  /*00a0*/  SHF.R.S32.HI R2, RZ, 0x18, R3 ;  /* 0x00000018ff027819 */ /* 0x008fe40000011403 */
[----:B------:R-:W-:Y:S02]  /*00b0*/  LEA R0, R3, R0, 0x7 ;  /* 0x0000000003007211 */ /* 0x000fe400078e38ff */
[----:B------:R-:W-:-:S04]  /*00c0*/  SGXT R3, R2, 0x1 ;  /* 0x000000010203781a */ /* 0x000fc80000000200 */
[----:B------:R-:W-:-:S04]  /*00d0*/  LEA.HI R3, R3, R0, RZ, 0x4 ;  /* 0x0000000003037211 */ /* 0x000fc800078f20ff */
[--C-:B------:R-:W-:Y:S02]  /*00e0*/  SHF.R.S32.HI R2, RZ, 0x4, R3.reuse ;  /* 0x00000004ff027819 */ /* 0x100fe40000011403 */
[----:B------:R-:W-:-:S04]  /*00f0*/  SHF.R.S32.HI R3, RZ, 0x1f, R3 ;  /* 0x0000001fff037819 */ /* 0x000fc80000011403 */
[----:B------:R-:W-:-:S04]  /*0100*/  LEA.HI R3, R3, R2, RZ, 0x6 ;  /* 0x0000000203037211 */ /* 0x000fc800078f30ff */
[----:B------:R-:W-:-:S04]  /*0110*/  LOP3.LUT R3, R3, 0xffffffc0, RZ, 0xc0, !PT ;  /* 0xffffffc003037812 */ /* 0x000fc800078ec0ff */
[----:B------:R-:W-:Y:S02]  /*0120*/  IADD3 R15, R2, -R3, RZ ;  /* 0x80000003020f7210 */ /* 0x000fe40007ffe0ff */
[----:B------:R-:W3:Y:S03]  /*0130*/  LDC.64 R2, c[0x0][0x238] ;  /* 0x00008e00ff027b82 */ /* 0x000ee60000000a00 */
[----:B--2---:R-:W-:-:S05]  /*0140*/  IMAD.WIDE R8, R15, 0x4, R8 ;  /* 0x000000040f087825 */ /* 0x004fca00078e0208 */
[----:B------:R1:W2:Y:S01]  /*0150*/  LDG.E.EL R16, desc[UR4][R8.64] ;  /* 0x0000000408107981 */ /* 0x0002a2000c2e1900 */
[----:B----4-:R-:W-:-:S04]  /*0160*/  IMAD.WIDE R6, R15, 0x4, R6 ;  /* 0x000000040f067825 */ /* 0x010fc800078e0206 */
[C---:B-----5:R-:W-:Y:S02]  /*0170*/  IMAD.WIDE R4, R0.reuse, 0x4, R4 ;  /* 0x0000000400047825 */ /* 0x060fe400078e0204 */
[----:B------:R-:W4:Y:S02]  /*0180*/  LDG.E.EL R7, desc[UR4][R6.64] ;  /* 0x0000000406077981 */ /* 0x000f24000c2e1900 */
[C---:B0-----:R-:W-:Y:S02]  /*0190*/  IMAD.WIDE R10, R15.reuse, 0x4, R10 ;  /* 0x000000040f0a7825 */ /* 0x041fe400078e020a */
[----:B------:R0:W4:Y:S02]  /*01a0*/  LDG.E R14, desc[UR4][R4.64] ;  /* 0x00000004040e7981 */ /* 0x000124000c1e1900 */
[----:B-1----:R-:W-:Y:S02]  /*01b0*/  IMAD.WIDE R8, R15, 0x4, R12 ;  /* 0x000000040f087825 */ /* 0x002fe400078e020c */
[----:B------:R1:W5:Y:S02]  /*01c0*/  LDG.E.EL R10, desc[UR4][R10.64] ;  /* 0x000000040a0a7981 */ /* 0x000364000c2e1900 */
[----:B---3--:R-:W-:-:S02]  /*01d0*/  IMAD.WIDE R2, R0, 0x4, R2 ;  /* 0x0000000400027825 */ /* 0x008fc400078e0202 */
[----:B------:R-:W5:Y:S01]  /*01e0*/  LDG.E.EL R9, desc[UR4][R8.64] ;  /* 0x0000000408097981 */ /* 0x000f62000c2e1900 */
[----:B0-----:R-:W0:Y:S03]  /*01f0*/  LDC.64 R4, c[0x0][0x240] ;  /* 0x00009000ff047b82 */ /* 0x001e260000000a00 */
[----:B------:R-:W3:Y:S01]  /*0200*/  LDG.E R2, desc[UR4][R2.64] ;  /* 0x0000000402027981 */ /* 0x000ee2000c1e1900 */
[----:B-1----:R-:W-:Y:S01]  /*0210*/  HFMA2.MMA R11, -RZ, RZ, 1.625, 0 ;  /* 0x3e800000ff0b7435 */ /* 0x002fe200000001ff */
[----:B--2---:R-:W-:-:S04]  /*0220*/  FADD R16, R16, 9.9999997473787516356e-06 ;  /* 0x3727c5ac10107421 */ /* 0x004fc80000000000 */
[----:B------:R-:W1:Y:S02]  /*0230*/  MUFU.SQRT R12, R16 ;  /* 0x00000010000c7308 */ /* 0x000e640000002000 */
[C---:B-1----:R-:W-:Y:S02]  /*0240*/  FSETP.GT.AND P0, PT, R12.reuse, 8.50705917302346158658e+37, PT ;  /* 0x7e8000000c00780b */ /* 0x042fe40003f04000 */
[----:B------:R-:W-:-:S11]  /*0250*/  FSETP.GEU.AND P1, PT, R12, 1.175494350822287508e-38, PT ;  /* 0x008000000c00780b */ /* 0x000fd60003f2e000 */
[----:B------:R-:W-:-:S04]  /*0260*/  @P0 FMUL R12, R12, 0.25 ;  /* 0x3e8000000c0c0820 */ /* 0x000fc80000400000 */
[----:B------:R-:W-:-:S06]  /*0270*/  @!P1 FMUL R12, R12, 16777216 ;  /* 0x4b8000000c0c9820 */ /* 0x000fcc0000400000 */
[----:B------:R-:W1:Y:S01]  /*0280*/  MUFU.RCP R12, R12 ;  /* 0x0000000c000c7308 */ /* 0x000e620000001000 */
[----:B------:R-:W-:Y:S01]  /*0290*/  FSEL R11, R11, 1, P0 ;  /* 0x3f8000000b0b7808 */ /* 0x000fe20000000000 */
[----:B----4-:R-:W-:-:S04]  /*02a0*/  FADD R7, R14, -R7 ;  /* 0x800000070e077221 */ /* 0x010fc80000000000 */
[----:B------:R-:W-:-:S04]  /*02b0*/  @!P1 FMUL R11, R11, 16777216 ;  /* 0x4b8000000b0b9820 */ /* 0x000fc80000400000 */
[----:B-1----:R-:W-:-:S04]  /*02c0*/  FMUL R6, R12, R11 ;  /* 0x0000000b0c067220 */ /* 0x002fc80000400000 */
[----:B------:R-:W-:-:S04]  /*02d0*/  FMUL R6, R7, R6 ;  /* 0x0000000607067220 */ /* 0x000fc80000400000 */
[----:B-----5:R-:W-:-:S04]  /*02e0*/  FFMA R9, R10, R6, R9 ;  /* 0x000000060a097223 */ /* 0x020fc80000000009 */
[----:B---3--:R-:W-:Y:S01]  /*02f0*/  FADD R6, R2, R9 ;  /* 0x0000000902067221 */ /* 0x008fe20000000000 */
[----:B------:R-:W-:Y:S01]  /*0300*/  FSETP.GEU.AND P0, PT, R9, -R2, PT ;  /* 0x800000020900720b */ /* 0x000fe20003f0e000 */
[----:B0-----:R-:W-:-:S03]  /*0310*/  IMAD.WIDE R2, R0, 0x4, R4 ;  /* 0x0000000400027825 */ /* 0x001fc600078e0204 */
[----:B------:R-:W-:-:S05]  /*0320*/  FSEL R5, R6, RZ, P0 ;  /* 0x000000ff06057208 */ /* 0x000fca0000000000 */
[----:B------:R-:W-:Y:S01]  /*0330*/  STG.E desc[UR4][R2.64], R5 ;  /* 0x0000000502007986 */ /* 0x000fe2000c101904 */
[----:B------:R-:W-:Y:S05]  /*0340*/  EXIT ;  /* 0x000000000000794d */ /* 0x000fea0003800000 */
.L_x_0:
[----:B------:R-:W-:-:S00]  /*0350*/  BRA `(.L_x_0) ;  /* 0xfffffffc00fc7947 */ /* 0x000fc0000383ffff */
[----:B------:R-:W-:-:S00]  /*0360*/  NOP ;  /* 0x0000000000007918 */ /* 0x000fc00000000000 */
        /* <DEDUP_REMOVED lines=9> */
.L_x_1:


//--------------------- .nv.global.init           --------------------------
	.section	.nv.global.init,"aw",@progbits
.nv.global.init:
	.type		_$_str,@object
	.size		_$_str,(_$_str_$_2 - _$_str)
_$_str:
        /*0000*/ 	.byte	0x5f, 0x5f, 0x43, 0x55, 0x44, 0x41, 0x5f, 0x46, 0x54, 0x5a, 0x00
	.type		_$_str_$_2,@object
	.size		_$_str_$_2,(.L_1 - _$_str_$_2)
_$_str_$_2:
        /*000b*/ 	.byte	0x5f, 0x5f, 0x43, 0x55, 0x44, 0x41, 0x5f, 0x50, 0x52, 0x45, 0x43, 0x5f, 0x53, 0x51, 0x52, 0x54
        /*001b*/ 	.byte	0x00
.L_1:


//--------------------- .nv.constant0.triton_poi_fused__native_batch_norm_legit_no_training_add_relu_21 --------------------------
	.section	.nv.constant0.triton_poi_fused__native_batch_norm_legit_no_training_add_relu_21,"a",@progbits
	.sectionflags	@""
	.align	4
.nv.constant0.triton_poi_fused__native_batch_norm_legit_no_training_add_relu_21:
	.zero		588
